//
// Generated by NVIDIA NVVM Compiler
//
// Compiler Build ID: CL-36424714
// Cuda compilation tools, release 13.0, V13.0.88
// Based on NVVM 20.0.0
//

.version 9.0
.target sm_100
.address_size 64

	// .globl	_Z10cuda_hellov
.extern .func  (.param .b32 func_retval0) vprintf
(
	.param .b64 vprintf_param_0,
	.param .b64 vprintf_param_1
)
;
.global .align 1 .b8 $str[47] = {72, 101, 108, 108, 111, 32, 87, 111, 114, 108, 100, 32, 102, 114, 111, 109, 32, 71, 80, 85, 44, 32, 98, 108, 111, 99, 107, 32, 37, 100, 32, 97, 110, 100, 32, 116, 104, 114, 101, 97, 100, 32, 37, 100, 33, 10};

.visible .entry _Z10cuda_hellov()
{
	.local .align 8 .b8 	__local_depot0[8];
	.reg .b64 	%SP;
	.reg .b64 	%SPL;
	.reg .b32 	%r<5>;
	.reg .b64 	%rd<5>;

	mov.u64 	%SPL, __local_depot0;
	cvta.local.u64 	%SP, %SPL;
	add.u64 	%rd1, %SP, 0;
	add.u64 	%rd2, %SPL, 0;
	mov.u32 	%r1, %ctaid.x;
	mov.u32 	%r2, %tid.x;
	st.local.v2.u32 	[%rd2], {%r1, %r2};
	mov.u64 	%rd3, $str;
	cvta.global.u64 	%rd4, %rd3;
	{ // callseq 0, 0
	.param .b64 param0;
	st.param.b64 	[param0], %rd4;
	.param .b64 param1;
	st.param.b64 	[param1], %rd1;
	.param .b32 retval0;
	call.uni (retval0), 
	vprintf, 
	(
	param0, 
	param1
	);
	ld.param.b32 	%r3, [retval0];
	} // callseq 0
	ret;

}
	// .globl	_Z20calculateNextLatticePaS_m
.visible .entry _Z20calculateNextLatticePaS_m(
	.param .u64 .ptr .align 1 _Z20calculateNextLatticePaS_m_param_0,
	.param .u64 .ptr .align 1 _Z20calculateNextLatticePaS_m_param_1,
	.param .u64 _Z20calculateNextLatticePaS_m_param_2
)
{
	.reg .pred 	%p<9>;
	.reg .b16 	%rs<20>;
	.reg .b32 	%r<22>;
	.reg .b64 	%rd<56>;

	ld.param.u64 	%rd26, [_Z20calculateNextLatticePaS_m_param_0];
	ld.param.u64 	%rd24, [_Z20calculateNextLatticePaS_m_param_1];
	ld.param.u64 	%rd25, [_Z20calculateNextLatticePaS_m_param_2];
	cvta.to.global.u64 	%rd1, %rd26;
	mov.u32 	%r1, %ntid.x;
	mov.u32 	%r2, %ctaid.x;
	mov.u32 	%r3, %tid.x;
	mad.lo.s32 	%r4, %r1, %r2, %r3;
	mul.hi.u32 	%r5, %r4, -858993459;
	shr.u32 	%r6, %r5, 3;
	cvt.u64.u32 	%rd27, %r6;
	mul.lo.s32 	%r7, %r6, 10;
	sub.s32 	%r8, %r4, %r7;
	cvt.u64.u32 	%rd2, %r8;
	mul.lo.s64 	%rd3, %rd25, %rd27;
	add.s64 	%rd4, %rd3, %rd2;
	add.s64 	%rd28, %rd1, %rd4;
	ld.global.u8 	%rs1, [%rd28];
	cvt.u16.u32 	%rs2, %r6;
	and.b16  	%rs8, %rs2, 255;
	setp.ne.s16 	%p1, %rs8, 0;
	@%p1 bra 	$L__BB1_2;
	add.s64 	%rd52, %rd25, -1;
	bra.uni 	$L__BB1_5;
$L__BB1_2:
	add.s16 	%rs9, %rs2, -1;
	cvt.u64.u16 	%rd29, %rs9;
	cvt.s64.s8 	%rd6, %rd29;
	or.b64  	%rd30, %rd6, %rd25;
	and.b64  	%rd31, %rd30, -4294967296;
	setp.ne.s64 	%p2, %rd31, 0;
	@%p2 bra 	$L__BB1_4;
	cvt.u32.u64 	%r9, %rd25;
	cvt.u32.u64 	%r10, %rd6;
	rem.u32 	%r11, %r10, %r9;
	cvt.u64.u32 	%rd52, %r11;
	bra.uni 	$L__BB1_5;
$L__BB1_4:
	rem.u64 	%rd52, %rd6, %rd25;
$L__BB1_5:
	cvt.s64.s8 	%rd32, %rd52;
	mad.lo.s64 	%rd33, %rd32, %rd25, %rd2;
	add.s64 	%rd34, %rd1, %rd33;
	ld.global.u8 	%rs10, [%rd34];
	add.s16 	%rs3, %rs10, %rs1;
	add.s16 	%rs4, %rs2, 1;
	and.b16  	%rs11, %rs4, 255;
	setp.ne.s16 	%p3, %rs11, 255;
	@%p3 bra 	$L__BB1_7;
	add.s64 	%rd53, %rd25, -1;
	bra.uni 	$L__BB1_10;
$L__BB1_7:
	cvt.u64.u16 	%rd35, %rs4;
	cvt.s64.s8 	%rd11, %rd35;
	or.b64  	%rd36, %rd11, %rd25;
	and.b64  	%rd37, %rd36, -4294967296;
	setp.ne.s64 	%p4, %rd37, 0;
	@%p4 bra 	$L__BB1_9;
	cvt.u32.u64 	%r12, %rd25;
	cvt.u32.u64 	%r13, %rd11;
	rem.u32 	%r14, %r13, %r12;
	cvt.u64.u32 	%rd53, %r14;
	bra.uni 	$L__BB1_10;
$L__BB1_9:
	rem.u64 	%rd53, %rd11, %rd25;
$L__BB1_10:
	cvt.u32.u64 	%r15, %rd2;
	cvt.s64.s8 	%rd38, %rd53;
	mad.lo.s64 	%rd39, %rd38, %rd25, %rd2;
	add.s64 	%rd40, %rd1, %rd39;
	ld.global.u8 	%rs12, [%rd40];
	add.s16 	%rs5, %rs3, %rs12;
	cvt.u16.u64 	%rs6, %rd2;
	setp.ne.s32 	%p5, %r15, 0;
	@%p5 bra 	$L__BB1_12;
	add.s64 	%rd54, %rd25, -1;
	bra.uni 	$L__BB1_15;
$L__BB1_12:
	add.s16 	%rs13, %rs6, -1;
	cvt.u64.u16 	%rd41, %rs13;
	and.b64  	%rd16, %rd41, 255;
	and.b64  	%rd42, %rd25, -4294967296;
	setp.ne.s64 	%p6, %rd42, 0;
	@%p6 bra 	$L__BB1_14;
	cvt.u32.u64 	%r16, %rd25;
	cvt.u32.u64 	%r17, %rd16;
	rem.u32 	%r18, %r17, %r16;
	cvt.u64.u32 	%rd54, %r18;
	bra.uni 	$L__BB1_15;
$L__BB1_14:
	rem.u64 	%rd54, %rd16, %rd25;
$L__BB1_15:
	cvt.s64.s8 	%rd43, %rd54;
	add.s64 	%rd44, %rd43, %rd3;
	add.s64 	%rd45, %rd1, %rd44;
	ld.global.u8 	%rs14, [%rd45];
	add.s16 	%rs7, %rs5, %rs14;
	add.s16 	%rs15, %rs6, 1;
	cvt.u64.u16 	%rd46, %rs15;
	and.b64  	%rd20, %rd46, 255;
	and.b64  	%rd47, %rd25, -4294967296;
	setp.ne.s64 	%p7, %rd47, 0;
	@%p7 bra 	$L__BB1_17;
	cvt.u32.u64 	%r19, %rd25;
	cvt.u32.u64 	%r20, %rd20;
	rem.u32 	%r21, %r20, %r19;
	cvt.u64.u32 	%rd55, %r21;
	bra.uni 	$L__BB1_18;
$L__BB1_17:
	rem.u64 	%rd55, %rd20, %rd25;
$L__BB1_18:
	add.s64 	%rd48, %rd55, %rd3;
	add.s64 	%rd49, %rd1, %rd48;
	ld.global.u8 	%rs16, [%rd49];
	add.s16 	%rs17, %rs7, %rs16;
	cvt.s16.s8 	%rs18, %rs17;
	setp.gt.s16 	%p8, %rs18, -1;
	selp.b16 	%rs19, 1, -1, %p8;
	cvta.to.global.u64 	%rd50, %rd24;
	add.s64 	%rd51, %rd50, %rd4;
	st.global.u8 	[%rd51], %rs19;
	ret;

}


// ===== COMPILED SASS (sm_100) =====

	.target	sm_100

	.elftype	@"ET_EXEC"


//--------------------- .note.nv.tkinfo           --------------------------
	.section	.note.nv.tkinfo,"",@"SHT_NOTE"
	.sectionflags	@"SHF_NOTE_NV_TKINFO"
	.tkinfo
        /*0018*/ 	.word	0x00000002
        /*0030*/ 	.string	""
        /*0030*/ 	.string	"ptxas"
        /*0030*/ 	.string	"Cuda compilation tools, release 13.0, V13.0.88"
        /*0030*/ 	.string	"Build cuda_13.0.r13.0/compiler.36424714_0"
        /*0030*/ 	.string	"-arch sm_100 -m 64 "



//--------------------- .note.nv.cuinfo           --------------------------
	.section	.note.nv.cuinfo,"",@"SHT_NOTE"
	.sectionflags	@"SHF_NOTE_NV_CUINFO"
        /*0018*/ 	.short	0x0002
        /*001a*/ 	.short	0x0064
        /*001c*/ 	.short	0x0082
	.zero		2


//--------------------- .nv.info                  --------------------------
	.section	.nv.info,"",@"SHT_CUDA_INFO"
	.align	4


	//----- nvinfo : EIATTR_REGCOUNT
	.align		4
        /*0000*/ 	.byte	0x04, 0x2f
        /*0002*/ 	.short	(.L_2 - .L_1)
	.align		4
.L_1:
        /*0004*/ 	.word	index@(_Z10cuda_hellov)
        /*0008*/ 	.word	0x00000018


	//----- nvinfo : EIATTR_FRAME_SIZE
	.align		4
.L_2:
        /*000c*/ 	.byte	0x04, 0x11
        /*000e*/ 	.short	(.L_4 - .L_3)
	.align		4
.L_3:
        /*0010*/ 	.word	index@(_Z10cuda_hellov)
        /*0014*/ 	.word	0x00000008


	//----- nvinfo : EIATTR_REGCOUNT
	.align		4
.L_4:
        /*0018*/ 	.byte	0x04, 0x2f
        /*001a*/ 	.short	(.L_6 - .L_5)
	.align		4
.L_5:
        /*001c*/ 	.word	index@(_Z20calculateNextLatticePaS_m)
        /*0020*/ 	.word	0x00000016


	//----- nvinfo : EIATTR_FRAME_SIZE
	.align		4
.L_6:
        /*0024*/ 	.byte	0x04, 0x11
        /*0026*/ 	.short	(.L_8 - .L_7)
	.align		4
.L_7:
        /*0028*/ 	.word	index@($__internal_0_$__cuda_sm20_rem_u64)
        /*002c*/ 	.word	0x00000000


	//----- nvinfo : EIATTR_FRAME_SIZE
	.align		4
.L_8:
        /*0030*/ 	.byte	0x04, 0x11
        /*0032*/ 	.short	(.L_10 - .L_9)
	.align		4
.L_9:
        /*0034*/ 	.word	index@(_Z20calculateNextLatticePaS_m)
        /*0038*/ 	.word	0x00000000


	//----- nvinfo : EIATTR_MIN_STACK_SIZE
	.align		4
.L_10:
        /*003c*/ 	.byte	0x04, 0x12
        /*003e*/ 	.short	(.L_12 - .L_11)
	.align		4
.L_11:
        /*0040*/ 	.word	index@(_Z20calculateNextLatticePaS_m)
        /*0044*/ 	.word	0x00000000


	//----- nvinfo : EIATTR_MIN_STACK_SIZE
	.align		4
.L_12:
        /*0048*/ 	.byte	0x04, 0x12
        /*004a*/ 	.short	(.L_14 - .L_13)
	.align		4
.L_13:
        /*004c*/ 	.word	index@(_Z10cuda_hellov)
        /*0050*/ 	.word	0x00000008
.L_14:


//--------------------- .nv.compat                --------------------------
	.section	.nv.compat,"",@"SHT_CUDA_COMPAT_INFO"
	.align	4
        /*0000*/ 	.byte	0x02, 0x09, 0x00, 0x00, 0x02, 0x02, 0x01, 0x00, 0x02, 0x05, 0x05, 0x00, 0x03, 0x07, 0x01, 0x01
        /*0010*/ 	.byte	0x02, 0x03, 0x00, 0x00, 0x02, 0x06, 0x01, 0x00, 0x04, 0x0b, 0x08, 0x00, 0x09, 0x00, 0x00, 0x00
        /*0020*/ 	.byte	0x00, 0x00, 0x00, 0x00


//--------------------- .nv.info._Z20calculateNextLatticePaS_m --------------------------
	.section	.nv.info._Z20calculateNextLatticePaS_m,"",@"SHT_CUDA_INFO"
	.sectionflags	@""
	.align	4


	//----- nvinfo : EIATTR_CUDA_API_VERSION
	.align		4
        /*0000*/ 	.byte	0x04, 0x37
        /*0002*/ 	.short	(.L_16 - .L_15)
.L_15:
        /*0004*/ 	.word	0x00000082


	//----- nvinfo : EIATTR_KPARAM_INFO
	.align		4
.L_16:
        /*0008*/ 	.byte	0x04, 0x17
        /*000a*/ 	.short	(.L_18 - .L_17)
.L_17:
        /*000c*/ 	.word	0x00000000
        /*0010*/ 	.short	0x0002
        /*0012*/ 	.short	0x0010
        /*0014*/ 	.byte	0x00, 0xf0, 0x21, 0x00


	//----- nvinfo : EIATTR_KPARAM_INFO
	.align		4
.L_18:
        /*0018*/ 	.byte	0x04, 0x17
        /*001a*/ 	.short	(.L_20 - .L_19)
.L_19:
        /*001c*/ 	.word	0x00000000
        /*0020*/ 	.short	0x0001
        /*0022*/ 	.short	0x0008
        /*0024*/ 	.byte	0x00, 0xf5, 0x21, 0x00


	//----- nvinfo : EIATTR_KPARAM_INFO
	.align		4
.L_20:
        /*0028*/ 	.byte	0x04, 0x17
        /*002a*/ 	.short	(.L_22 - .L_21)
.L_21:
        /*002c*/ 	.word	0x00000000
        /*0030*/ 	.short	0x0000
        /*0032*/ 	.short	0x0000
        /*0034*/ 	.byte	0x00, 0xf5, 0x21, 0x00


	//----- nvinfo : EIATTR_SPARSE_MMA_MASK
	.align		4
.L_22:
        /*0038*/ 	.byte	0x03, 0x50
        /*003a*/ 	.short	0x0000


	//----- nvinfo : EIATTR_MAXREG_COUNT
	.align		4
        /*003c*/ 	.byte	0x03, 0x1b
        /*003e*/ 	.short	0x00ff


	//----- nvinfo : EIATTR_MERCURY_ISA_VERSION
	.align		4
        /*0040*/ 	.byte	0x03, 0x5f
        /*0042*/ 	.short	0x0101


	//----- nvinfo : EIATTR_VRC_CTA_INIT_COUNT
	.align		4
        /*0044*/ 	.byte	0x02, 0x4a
	.zero		1
	.zero		1


	//----- nvinfo : EIATTR_EXIT_INSTR_OFFSETS
	.align		4
        /*0048*/ 	.byte	0x04, 0x1c
        /*004a*/ 	.short	(.L_24 - .L_23)


	//   ....[0]....
.L_23:
        /*004c*/ 	.word	0x00000c70


	//----- nvinfo : EIATTR_CRS_STACK_SIZE
	.align		4
.L_24:
        /*0050*/ 	.byte	0x04, 0x1e
        /*0052*/ 	.short	(.L_26 - .L_25)
.L_25:
        /*0054*/ 	.word	0x00000000


	//----- nvinfo : EIATTR_CBANK_PARAM_SIZE
	.align		4
.L_26:
        /*0058*/ 	.byte	0x03, 0x19
        /*005a*/ 	.short	0x0018


	//----- nvinfo : EIATTR_PARAM_CBANK
	.align		4
        /*005c*/ 	.byte	0x04, 0x0a
        /*005e*/ 	.short	(.L_28 - .L_27)
	.align		4
.L_27:
        /*0060*/ 	.word	index@(.nv.constant0._Z20calculateNextLatticePaS_m)
        /*0064*/ 	.short	0x0380
        /*0066*/ 	.short	0x0018


	//----- nvinfo : EIATTR_SW_WAR
	.align		4
.L_28:
        /*0068*/ 	.byte	0x04, 0x36
        /*006a*/ 	.short	(.L_30 - .L_29)
.L_29:
        /*006c*/ 	.word	0x00000008
.L_30:


//--------------------- .nv.info._Z10cuda_hellov  --------------------------
	.section	.nv.info._Z10cuda_hellov,"",@"SHT_CUDA_INFO"
	.sectionflags	@""
	.align	4


	//----- nvinfo : EIATTR_CUDA_API_VERSION
	.align		4
        /*0000*/ 	.byte	0x04, 0x37
        /*0002*/ 	.short	(.L_32 - .L_31)
.L_31:
        /*0004*/ 	.word	0x00000082


	//----- nvinfo : EIATTR_SPARSE_MMA_MASK
	.align		4
.L_32:
        /*0008*/ 	.byte	0x03, 0x50
        /*000a*/ 	.short	0x0000


	//----- nvinfo : EIATTR_MAXREG_COUNT
	.align		4
        /*000c*/ 	.byte	0x03, 0x1b
        /*000e*/ 	.short	0x00ff


	//----- nvinfo : EIATTR_EXTERNS
	.align		4
        /*0010*/ 	.byte	0x04, 0x0f
        /*0012*/ 	.short	(.L_34 - .L_33)


	//   ....[0]....
	.align		4
.L_33:
        /*0014*/ 	.word	index@(vprintf)


	//----- nvinfo : EIATTR_MERCURY_ISA_VERSION
	.align		4
.L_34:
        /*0018*/ 	.byte	0x03, 0x5f
        /*001a*/ 	.short	0x0101


	//----- nvinfo : EIATTR_VRC_CTA_INIT_COUNT
	.align		4
        /*001c*/ 	.byte	0x02, 0x4a
	.zero		1
	.zero		1


	//----- nvinfo : EIATTR_SYSCALL_OFFSETS
	.align		4
        /*0020*/ 	.byte	0x04, 0x46
        /*0022*/ 	.short	(.L_36 - .L_35)


	//   ....[0]....
.L_35:
        /*0024*/ 	.word	0x000000f0


	//----- nvinfo : EIATTR_EXIT_INSTR_OFFSETS
	.align		4
.L_36:
        /*0028*/ 	.byte	0x04, 0x1c
        /*002a*/ 	.short	(.L_38 - .L_37)


	//   ....[0]....
.L_37:
        /*002c*/ 	.word	0x00000100


	//----- nvinfo : EIATTR_SW_WAR
	.align		4
.L_38:
        /*0030*/ 	.byte	0x04, 0x36
        /*0032*/ 	.short	(.L_40 - .L_39)
.L_39:
        /*0034*/ 	.word	0x00000008
.L_40:


//--------------------- .nv.callgraph             --------------------------
	.section	.nv.callgraph,"",@"SHT_CUDA_CALLGRAPH"
	.align	4
	.sectionentsize	8
	.align		4
        /*0000*/ 	.word	0x00000000
	.align		4
        /*0004*/ 	.word	0xffffffff
	.align		4
        /*0008*/ 	.word	index@(_Z10cuda_hellov)
	.align		4
        /*000c*/ 	.word	index@(vprintf)
	.align		4
        /*0010*/ 	.word	0x00000000
	.align		4
        /*0014*/ 	.word	0xfffffffe
	.align		4
        /*0018*/ 	.word	0x00000000
	.align		4
        /*001c*/ 	.word	0xfffffffd
	.align		4
        /*0020*/ 	.word	0x00000000
	.align		4
        /*0024*/ 	.word	0xfffffffc


//--------------------- .nv.constant4             --------------------------
	.section	.nv.constant4,"a",@progbits
	.align	8
	.align		8
.nv.constant4:
        /*0000*/ 	.dword	$str
	.align		8
        /*0008*/ 	.dword	vprintf


//--------------------- .text._Z20calculateNextLatticePaS_m --------------------------
	.section	.text._Z20calculateNextLatticePaS_m,"ax",@progbits
	.align	128
        .global         _Z20calculateNextLatticePaS_m
        .type           _Z20calculateNextLatticePaS_m,@function
        .size           _Z20calculateNextLatticePaS_m,(.L_x_14 - _Z20calculateNextLatticePaS_m)
        .other          _Z20calculateNextLatticePaS_m,@"STO_CUDA_ENTRY STV_DEFAULT"
_Z20calculateNextLatticePaS_m:
.text._Z20calculateNextLatticePaS_m:
[----:B------:R-:W-:Y:S01]  /*0000*/  LDC R1, c[0x0][0x37c] ;  /* 0x0000df00ff017b82 */ /* 0x000fe20000000800 */
[----:B------:R-:W0:Y:S01]  /*0010*/  S2R R0, SR_CTAID.X ;  /* 0x0000000000007919 */ /* 0x000e220000002500 */
[----:B------:R-:W0:Y:S01]  /*0020*/  LDCU UR4, c[0x0][0x360] ;  /* 0x00006c00ff0477ac */ /* 0x000e220008000800 */
[----:B------:R-:W0:Y:S01]  /*0030*/  S2R R3, SR_TID.X ;  /* 0x0000000000037919 */ /* 0x000e220000002100 */
[----:B------:R-:W1:Y:S01]  /*0040*/  LDCU.64 UR10, c[0x0][0x390] ;  /* 0x00007200ff0a77ac */ /* 0x000e620008000a00 */
[----:B------:R-:W2:Y:S01]  /*0050*/  LDCU.64 UR8, c[0x0][0x358] ;  /* 0x00006b00ff0877ac */ /* 0x000ea20008000a00 */
[----:B0-----:R-:W-:Y:S01]  /*0060*/  IMAD R0, R0, UR4, R3 ;  /* 0x0000000400007c24 */ /* 0x001fe2000f8e0203 */
[----:B------:R-:W0:Y:S01]  /*0070*/  LDCU.64 UR4, c[0x0][0x380] ;  /* 0x00007000ff0477ac */ /* 0x000e220008000a00 */
[----:B------:R-:W-:Y:S02]  /*0080*/  IMAD.MOV.U32 R3, RZ, RZ, RZ ;  /* 0x000000ffff037224 */ /* 0x000fe400078e00ff */
[----:B------:R-:W-:-:S05]  /*0090*/  IMAD.HI.U32 R5, R0, -0x33333333, RZ ;  /* 0xcccccccd00057827 */ /* 0x000fca00078e00ff */
[----:B------:R-:W-:-:S05]  /*00a0*/  SHF.R.U32.HI R5, RZ, 0x3, R5 ;  /* 0x00000003ff057819 */ /* 0x000fca0000011605 */
[----:B------:R-:W-:-:S04]  /*00b0*/  IMAD R0, R5, -0xa, R0 ;  /* 0xfffffff605007824 */ /* 0x000fc800078e0200 */
[----:B------:R-:W-:-:S04]  /*00c0*/  IMAD.MOV.U32 R2, RZ, RZ, R0 ;  /* 0x000000ffff027224 */ /* 0x000fc800078e0000 */
[----:B-1----:R-:W-:-:S04]  /*00d0*/  IMAD.WIDE.U32 R2, R5, UR10, R2 ;  /* 0x0000000a05027c25 */ /* 0x002fc8000f8e0002 */
[----:B------:R-:W-:Y:S01]  /*00e0*/  IMAD R14, R5, UR11, R3 ;  /* 0x0000000b050e7c24 */ /* 0x000fe2000f8e0203 */
[----:B0-----:R-:W-:-:S04]  /*00f0*/  IADD3 R6, P0, PT, R2, UR4, RZ ;  /* 0x0000000402067c10 */ /* 0x001fc8000ff1e0ff */
[----:B------:R-:W-:Y:S01]  /*0100*/  IADD3.X R7, PT, PT, R14, UR5, RZ, P0, !PT ;  /* 0x000000050e077c10 */ /* 0x000fe200087fe4ff */
[----:B------:R-:W-:Y:S01]  /*0110*/  UMOV UR6, 0xffffffff ;  /* 0xffffffff00067882 */ /* 0x000fe20000000000 */
[----:B------:R-:W0:Y:S03]  /*0120*/  LDCU.64 UR4, c[0x0][0x390] ;  /* 0x00007200ff0477ac */ /* 0x000e260008000a00 */
[----:B--2---:R1:W5:Y:S01]  /*0130*/  LDG.E.U8 R4, desc[UR8][R6.64] ;  /* 0x0000000806047981 */ /* 0x004362000c1e1100 */
[----:B------:R-:W-:Y:S01]  /*0140*/  LOP3.LUT P0, RZ, R5, 0xff, RZ, 0xc0, !PT ;  /* 0x000000ff05ff7812 */ /* 0x000fe2000780c0ff */
[----:B------:R-:W-:Y:S01]  /*0150*/  UIADD3 UR6, UPT, UPT, UR10, UR6, URZ ;  /* 0x000000060a067290 */ /* 0x000fe2000fffe0ff */
[----:B------:R-:W-:Y:S11]  /*0160*/  BSSY.RECONVERGENT B0, `(.L_x_0) ;  /* 0x0000021000007945 */ /* 0x000ff60003800200 */
[----:B------:R-:W-:Y:S01]  /*0170*/  @!P0 IMAD.U32 R8, RZ, RZ, UR6 ;  /* 0x00000006ff088e24 */ /* 0x000fe2000f8e00ff */
[----:B01----:R-:W-:Y:S06]  /*0180*/  @!P0 BRA `(.L_x_1) ;  /* 0x0000000000788947 */ /* 0x003fec0003800000 */
[----:B------:R-:W-:-:S05]  /*0190*/  VIADD R6, R5, 0xffffffff ;  /* 0xffffffff05067836 */ /* 0x000fca0000000000 */
[----:B------:R-:W-:-:S04]  /*01a0*/  LOP3.LUT R6, R6, 0xffff, RZ, 0xc0, !PT ;  /* 0x0000ffff06067812 */ /* 0x000fc800078ec0ff */
[----:B------:R-:W-:-:S04]  /*01b0*/  PRMT R10, R6, 0x8880, RZ ;  /* 0x00008880060a7816 */ /* 0x000fc800000000ff */
[----:B------:R-:W-:-:S04]  /*01c0*/  SHF.R.S32.HI R11, RZ, 0x1f, R10 ;  /* 0x0000001fff0b7819 */ /* 0x000fc8000001140a */
[----:B------:R-:W-:-:S04]  /*01d0*/  LOP3.LUT R6, R11, UR11, RZ, 0xfc, !PT ;  /* 0x0000000b0b067c12 */ /* 0x000fc8000f8efcff */
[----:B------:R-:W-:-:S13]  /*01e0*/  ISETP.NE.U32.AND P0, PT, R6, RZ, PT ;  /* 0x000000ff0600720c */ /* 0x000fda0003f05070 */
[----:B------:R-:W-:Y:S05]  /*01f0*/  @P0 BRA `(.L_x_2) ;  /* 0x00000000004c0947 */ /* 0x000fea0003800000 */
[----:B------:R-:W0:Y:S01]  /*0200*/  I2F.U32.RP R8, UR10 ;  /* 0x0000000a00087d06 */ /* 0x000e220008209000 */
[----:B------:R-:W-:-:S07]  /*0210*/  ISETP.NE.U32.AND P1, PT, RZ, UR10, PT ;  /* 0x0000000aff007c0c */ /* 0x000fce000bf25070 */
[----:B0-----:R-:W0:Y:S02]  /*0220*/  MUFU.RCP R8, R8 ;  /* 0x0000000800087308 */ /* 0x001e240000001000 */
[----:B0-----:R-:W-:-:S06]  /*0230*/  VIADD R6, R8, 0xffffffe ;  /* 0x0ffffffe08067836 */ /* 0x001fcc0000000000 */
[----:B------:R0:W1:Y:S02]  /*0240*/  F2I.FTZ.U32.TRUNC.NTZ R7, R6 ;  /* 0x0000000600077305 */ /* 0x000064000021f000 */
[----:B0-----:R-:W-:Y:S01]  /*0250*/  IMAD.MOV.U32 R6, RZ, RZ, RZ ;  /* 0x000000ffff067224 */ /* 0x001fe200078e00ff */
[----:B-1----:R-:W-:-:S05]  /*0260*/  IADD3 R9, PT, PT, RZ, -R7, RZ ;  /* 0x80000007ff097210 */ /* 0x002fca0007ffe0ff */
[----:B------:R-:W-:-:S04]  /*0270*/  IMAD R9, R9, UR10, RZ ;  /* 0x0000000a09097c24 */ /* 0x000fc8000f8e02ff */
[----:B------:R-:W-:-:S06]  /*0280*/  IMAD.HI.U32 R7, R7, R9, R6 ;  /* 0x0000000907077227 */ /* 0x000fcc00078e0006 */
[----:B------:R-:W-:-:S04]  /*0290*/  IMAD.HI.U32 R7, R7, R10, RZ ;  /* 0x0000000a07077227 */ /* 0x000fc800078e00ff */
[----:B------:R-:W-:-:S04]  /*02a0*/  IMAD.MOV R7, RZ, RZ, -R7 ;  /* 0x000000ffff077224 */ /* 0x000fc800078e0a07 */
[----:B------:R-:W-:-:S05]  /*02b0*/  IMAD R7, R7, UR10, R10 ;  /* 0x0000000a07077c24 */ /* 0x000fca000f8e020a */
[----:B------:R-:W-:-:S13]  /*02c0*/  ISETP.GE.U32.AND P0, PT, R7, UR10, PT ;  /* 0x0000000a07007c0c */ /* 0x000fda000bf06070 */
[----:B------:R-:W-:-:S05]  /*02d0*/  @P0 VIADD R7, R7, -UR10 ;  /* 0x8000000a07070c36 */ /* 0x000fca0008000000 */
[----:B------:R-:W-:-:S13]  /*02e0*/  ISETP.GE.U32.AND P0, PT, R7, UR10, PT ;  /* 0x0000000a07007c0c */ /* 0x000fda000bf06070 */
[----:B------:R-:W-:Y:S01]  /*02f0*/  @P0 VIADD R7, R7, -UR10 ;  /* 0x8000000a07070c36 */ /* 0x000fe20008000000 */
[----:B------:R-:W-:-:S04]  /*0300*/  @!P1 LOP3.LUT R7, RZ, UR10, RZ, 0x33, !PT ;  /* 0x0000000aff079c12 */ /* 0x000fc8000f8e33ff */
[----:B------:R-:W-:Y:S01]  /*0310*/  PRMT R8, R7, 0x7610, R8 ;  /* 0x0000761007087816 */ /* 0x000fe20000000008 */
[----:B------:R-:W-:Y:S06]  /*0320*/  BRA `(.L_x_1) ;  /* 0x0000000000107947 */ /* 0x000fec0003800000 */
.L_x_2:
[----:B------:R-:W-:Y:S02]  /*0330*/  MOV R8, R10 ;  /* 0x0000000a00087202 */ /* 0x000fe40000000f00 */
[----:B------:R-:W-:-:S07]  /*0340*/  MOV R10, 0x360 ;  /* 0x00000360000a7802 */ /* 0x000fce0000000f00 */
[----:B-----5:R-:W-:Y:S05]  /*0350*/  CALL.REL.NOINC `($__internal_0_$__cuda_sm20_rem_u64) ;  /* 0x0000000800487944 */ /* 0x020fea0003c00000 */
[----:B------:R-:W-:-:S07]  /*0360*/  PRMT R8, R6, 0x7610, R8 ;  /* 0x0000761006087816 */ /* 0x000fce0000000008 */
.L_x_1:
[----:B------:R-:W-:Y:S05]  /*0370*/  BSYNC.RECONVERGENT B0 ;  /* 0x0000000000007941 */ /* 0x000fea0003800200 */
.L_x_0:
[----:B------:R-:W0:Y:S01]  /*0380*/  LDC.64 R6, c[0x0][0x390] ;  /* 0x0000e400ff067b82 */ /* 0x000e220000000a00 */
[----:B------:R-:W1:Y:S01]  /*0390*/  LDCU.64 UR6, c[0x0][0x380] ;  /* 0x00007000ff0677ac */ /* 0x000e620008000a00 */
[----:B------:R-:W-:Y:S01]  /*03a0*/  PRMT R11, R8, 0x8880, RZ ;  /* 0x00008880080b7816 */ /* 0x000fe200000000ff */
[----:B------:R-:W-:Y:S02]  /*03b0*/  IMAD.MOV.U32 R8, RZ, RZ, R0 ;  /* 0x000000ffff087224 */ /* 0x000fe400078e0000 */
[----:B------:R-:W-:Y:S01]  /*03c0*/  IMAD.MOV.U32 R9, RZ, RZ, RZ ;  /* 0x000000ffff097224 */ /* 0x000fe200078e00ff */
[----:B------:R-:W-:Y:S01]  /*03d0*/  SHF.R.S32.HI R13, RZ, 0x1f, R11 ;  /* 0x0000001fff0d7819 */ /* 0x000fe2000001140b */
[----:B0-----:R-:W-:-:S04]  /*03e0*/  IMAD.WIDE.U32 R8, R11, R6, R8 ;  /* 0x000000060b087225 */ /* 0x001fc800078e0008 */
[----:B------:R-:W-:Y:S01]  /*03f0*/  IMAD R10, R13, R6, RZ ;  /* 0x000000060d0a7224 */ /* 0x000fe200078e02ff */
[----:B-1----:R-:W-:-:S03]  /*0400*/  IADD3 R8, P0, PT, R8, UR6, RZ ;  /* 0x0000000608087c10 */ /* 0x002fc6000ff1e0ff */
[----:B------:R-:W-:-:S05]  /*0410*/  IMAD R11, R11, R7, R10 ;  /* 0x000000070b0b7224 */ /* 0x000fca00078e020a */
[----:B------:R-:W-:-:S06]  /*0420*/  IADD3.X R9, PT, PT, R9, UR7, R11, P0, !PT ;  /* 0x0000000709097c10 */ /* 0x000fcc00087fe40b */
[----:B------:R0:W5:Y:S01]  /*0430*/  LDG.E.U8 R9, desc[UR8][R8.64] ;  /* 0x0000000808097981 */ /* 0x000162000c1e1100 */
[----:B------:R-:W-:Y:S01]  /*0440*/  VIADD R10, R5, 0x1 ;  /* 0x00000001050a7836 */ /* 0x000fe20000000000 */
[----:B------:R-:W-:Y:S04]  /*0450*/  BSSY.RECONVERGENT B0, `(.L_x_3) ;  /* 0x0000020000007945 */ /* 0x000fe80003800200 */
[----:B------:R-:W-:-:S04]  /*0460*/  LOP3.LUT R11, R10, 0xff, RZ, 0xc0, !PT ;  /* 0x000000ff0a0b7812 */ /* 0x000fc800078ec0ff */
[----:B------:R-:W-:-:S13]  /*0470*/  ISETP.NE.AND P0, PT, R11, 0xff, PT ;  /* 0x000000ff0b00780c */ /* 0x000fda0003f05270 */
[----:B------:R-:W-:Y:S01]  /*0480*/  @!P0 VIADD R11, R6, 0xffffffff ;  /* 0xffffffff060b8836 */ /* 0x000fe20000000000 */
[----:B0-----:R-:W-:Y:S06]  /*0490*/  @!P0 BRA `(.L_x_4) ;  /* 0x00000000006c8947 */ /* 0x001fec0003800000 */
[----:B------:R-:W-:-:S04]  /*04a0*/  LOP3.LUT R10, R10, 0xffff, RZ, 0xc0, !PT ;  /* 0x0000ffff0a0a7812 */ /* 0x000fc800078ec0ff */
[----:B------:R-:W-:-:S04]  /*04b0*/  PRMT R8, R10, 0x8880, RZ ;  /* 0x000088800a087816 */ /* 0x000fc800000000ff */
[----:B------:R-:W-:-:S04]  /*04c0*/  SHF.R.S32.HI R11, RZ, 0x1f, R8 ;  /* 0x0000001fff0b7819 */ /* 0x000fc80000011408 */
[----:B------:R-:W-:-:S04]  /*04d0*/  LOP3.LUT R7, R11, R7, RZ, 0xfc, !PT ;  /* 0x000000070b077212 */ /* 0x000fc800078efcff */
[----:B------:R-:W-:-:S13]  /*04e0*/  ISETP.NE.U32.AND P0, PT, R7, RZ, PT ;  /* 0x000000ff0700720c */ /* 0x000fda0003f05070 */
[----:B------:R-:W-:Y:S05]  /*04f0*/  @P0 BRA `(.L_x_5) ;  /* 0x0000000000480947 */ /* 0x000fea0003800000 */
[----:B------:R-:W0:Y:S01]  /*0500*/  I2F.U32.RP R12, R6 ;  /* 0x00000006000c7306 */ /* 0x000e220000209000 */
[----:B------:R-:W-:-:S07]  /*0510*/  ISETP.NE.U32.AND P1, PT, R6, RZ, PT ;  /* 0x000000ff0600720c */ /* 0x000fce0003f25070 */
[----:B0-----:R-:W0:Y:S02]  /*0520*/  MUFU.RCP R12, R12 ;  /* 0x0000000c000c7308 */ /* 0x001e240000001000 */
[----:B0-----:R-:W-:-:S06]  /*0530*/  IADD3 R10, PT, PT, R12, 0xffffffe, RZ ;  /* 0x0ffffffe0c0a7810 */ /* 0x001fcc0007ffe0ff */
[----:B------:R0:W1:Y:S02]  /*0540*/  F2I.FTZ.U32.TRUNC.NTZ R11, R10 ;  /* 0x0000000a000b7305 */ /* 0x000064000021f000 */
[----:B0-----:R-:W-:Y:S02]  /*0550*/  IMAD.MOV.U32 R10, RZ, RZ, RZ ;  /* 0x000000ffff0a7224 */ /* 0x001fe400078e00ff */
[----:B-1----:R-:W-:-:S04]  /*0560*/  IMAD.MOV R7, RZ, RZ, -R11 ;  /* 0x000000ffff077224 */ /* 0x002fc800078e0a0b */
[----:B------:R-:W-:-:S04]  /*0570*/  IMAD R7, R7, R6, RZ ;  /* 0x0000000607077224 */ /* 0x000fc800078e02ff */
[----:B------:R-:W-:-:S06]  /*0580*/  IMAD.HI.U32 R7, R11, R7, R10 ;  /* 0x000000070b077227 */ /* 0x000fcc00078e000a */
[----:B------:R-:W-:-:S04]  /*0590*/  IMAD.HI.U32 R7, R7, R8, RZ ;  /* 0x0000000807077227 */ /* 0x000fc800078e00ff */
[----:B------:R-:W-:-:S04]  /*05a0*/  IMAD.MOV R7, RZ, RZ, -R7 ;  /* 0x000000ffff077224 */ /* 0x000fc800078e0a07 */
[----:B------:R-:W-:-:S05]  /*05b0*/  IMAD R11, R6, R7, R8 ;  /* 0x00000007060b7224 */ /* 0x000fca00078e0208 */
[----:B------:R-:W-:-:S13]  /*05c0*/  ISETP.GE.U32.AND P0, PT, R11, R6, PT ;  /* 0x000000060b00720c */ /* 0x000fda0003f06070 */
[----:B------:R-:W-:-:S05]  /*05d0*/  @P0 IMAD.IADD R11, R11, 0x1, -R6 ;  /* 0x000000010b0b0824 */ /* 0x000fca00078e0a06 */
[----:B------:R-:W-:-:S13]  /*05e0*/  ISETP.GE.U32.AND P0, PT, R11, R6, PT ;  /* 0x000000060b00720c */ /* 0x000fda0003f06070 */
[-C--:B------:R-:W-:Y:S02]  /*05f0*/  @P0 IADD3 R11, PT, PT, R11, -R6.reuse, RZ ;  /* 0x800000060b0b0210 */ /* 0x080fe40007ffe0ff */
[----:B------:R-:W-:Y:S01]  /*0600*/  @!P1 LOP3.LUT R11, RZ, R6, RZ, 0x33, !PT ;  /* 0x00000006ff0b9212 */ /* 0x000fe200078e33ff */
[----:B------:R-:W-:Y:S06]  /*0610*/  BRA `(.L_x_4) ;  /* 0x00000000000c7947 */ /* 0x000fec0003800000 */
.L_x_5:
[----:B------:R-:W-:-:S07]  /*0620*/  MOV R10, 0x640 ;  /* 0x00000640000a7802 */ /* 0x000fce0000000f00 */
[----:B-----5:R-:W-:Y:S05]  /*0630*/  CALL.REL.NOINC `($__internal_0_$__cuda_sm20_rem_u64) ;  /* 0x0000000400907944 */ /* 0x020fea0003c00000 */
[----:B------:R-:W-:-:S07]  /*0640*/  PRMT R11, R6, 0x7610, R11 ;  /* 0x00007610060b7816 */ /* 0x000fce000000000b */
.L_x_4:
[----:B------:R-:W-:Y:S05]  /*0650*/  BSYNC.RECONVERGENT B0 ;  /* 0x0000000000007941 */ /* 0x000fea0003800200 */
.L_x_3:
        /* <DEDUP_REMOVED lines=10> */
[----:B------:R-:W-:-:S05]  /*0700*/  IADD3.X R11, PT, PT, R11, UR7, R13, P0, !PT ;  /* 0x000000070b0b7c10 */ /* 0x000fca00087fe40d */
[----:B------:R-:W2:Y:S01]  /*0710*/  LDG.E.U8 R10, desc[UR8][R10.64] ;  /* 0x000000080a0a7981 */ /* 0x000ea2000c1e1100 */
[----:B------:R-:W-:Y:S01]  /*0720*/  ISETP.NE.AND P0, PT, R0, RZ, PT ;  /* 0x000000ff0000720c */ /* 0x000fe20003f05270 */
[----:B------:R-:W-:-:S12]  /*0730*/  BSSY.RECONVERGENT B0, `(.L_x_6) ;  /* 0x0000020000007945 */ /* 0x000fd80003800200 */
[----:B------:R-:W-:Y:S01]  /*0740*/  @!P0 VIADD R8, R6, 0xffffffff ;  /* 0xffffffff06088836 */ /* 0x000fe20000000000 */
[----:B--2--5:R-:W-:Y:S01]  /*0750*/  IADD3 R4, PT, PT, R10, R9, R4 ;  /* 0x000000090a047210 */ /* 0x024fe20007ffe004 */
[----:B------:R-:W-:Y:S06]  /*0760*/  @!P0 BRA `(.L_x_7) ;  /* 0x0000000000708947 */ /* 0x000fec0003800000 */
[----:B------:R-:W-:Y:S01]  /*0770*/  ISETP.NE.U32.AND P0, PT, R7, RZ, PT ;  /* 0x000000ff0700720c */ /* 0x000fe20003f05070 */
[----:B------:R-:W-:-:S05]  /*0780*/  VIADD R7, R0, 0xffffffff ;  /* 0xffffffff00077836 */ /* 0x000fca0000000000 */
[----:B------:R-:W-:-:S07]  /*0790*/  LOP3.LUT R11, R7, 0xff, RZ, 0xc0, !PT ;  /* 0x000000ff070b7812 */ /* 0x000fce00078ec0ff */
        /* <DEDUP_REMOVED lines=17> */
[----:B------:R-:W-:-:S04]  /*08b0*/  @!P1 LOP3.LUT R7, RZ, R6, RZ, 0x33, !PT ;  /* 0x00000006ff079212 */ /* 0x000fc800078e33ff */
[----:B------:R-:W-:Y:S01]  /*08c0*/  PRMT R8, R7, 0x7610, R8 ;  /* 0x0000761007087816 */ /* 0x000fe20000000008 */
[----:B------:R-:W-:Y:S06]  /*08d0*/  BRA `(.L_x_7) ;  /* 0x0000000000147947 */ /* 0x000fec0003800000 */
.L_x_8:
[----:B------:R-:W-:Y:S01]  /*08e0*/  IMAD.MOV.U32 R8, RZ, RZ, R11 ;  /* 0x000000ffff087224 */ /* 0x000fe200078e000b */
[----:B------:R-:W-:Y:S01]  /*08f0*/  MOV R10, 0x920 ;  /* 0x00000920000a7802 */ /* 0x000fe20000000f00 */
[----:B------:R-:W-:-:S07]  /*0900*/  IMAD.MOV.U32 R11, RZ, RZ, RZ ;  /* 0x000000ffff0b7224 */ /* 0x000fce00078e00ff */
[----:B------:R-:W-:Y:S05]  /*0910*/  CALL.REL.NOINC `($__internal_0_$__cuda_sm20_rem_u64) ;  /* 0x0000000000d87944 */ /* 0x000fea0003c00000 */
[----:B------:R-:W-:-:S07]  /*0920*/  PRMT R8, R6, 0x7610, R8 ;  /* 0x0000761006087816 */ /* 0x000fce0000000008 */
.L_x_7:
[----:B------:R-:W-:Y:S05]  /*0930*/  BSYNC.RECONVERGENT B0 ;  /* 0x0000000000007941 */ /* 0x000fea0003800200 */
.L_x_6:
[----:B------:R-:W0:Y:S01]  /*0940*/  LDCU.64 UR6, c[0x0][0x390] ;  /* 0x00007200ff0677ac */ /* 0x000e220008000a00 */
[----:B------:R-:W-:Y:S01]  /*0950*/  PRMT R8, R8, 0x8880, RZ ;  /* 0x0000888008087816 */ /* 0x000fe200000000ff */
[----:B------:R-:W1:Y:S04]  /*0960*/  LDCU.64 UR10, c[0x0][0x380] ;  /* 0x00007000ff0a77ac */ /* 0x000e680008000a00 */
[----:B------:R-:W-:-:S05]  /*0970*/  IMAD.MOV.U32 R6, RZ, RZ, R8 ;  /* 0x000000ffff067224 */ /* 0x000fca00078e0008 */
[----:B------:R-:W-:-:S03]  /*0980*/  SHF.R.S32.HI R7, RZ, 0x1f, R6 ;  /* 0x0000001fff077819 */ /* 0x000fc60000011406 */
[----:B0-----:R-:W-:-:S04]  /*0990*/  IMAD.WIDE.U32 R6, R5, UR6, R6 ;  /* 0x0000000605067c25 */ /* 0x001fc8000f8e0006 */
[----:B------:R-:W-:Y:S01]  /*09a0*/  IMAD R7, R5, UR7, R7 ;  /* 0x0000000705077c24 */ /* 0x000fe2000f8e0207 */
[----:B-1----:R-:W-:-:S04]  /*09b0*/  IADD3 R6, P0, PT, R6, UR10, RZ ;  /* 0x0000000a06067c10 */ /* 0x002fc8000ff1e0ff */
[----:B------:R-:W-:-:S05]  /*09c0*/  IADD3.X R7, PT, PT, R7, UR11, RZ, P0, !PT ;  /* 0x0000000b07077c10 */ /* 0x000fca00087fe4ff */
[----:B------:R0:W5:Y:S01]  /*09d0*/  LDG.E.U8 R9, desc[UR8][R6.64] ;  /* 0x0000000806097981 */ /* 0x000162000c1e1100 */
[----:B------:R-:W-:Y:S01]  /*09e0*/  UISETP.NE.U32.AND UP0, UPT, UR7, URZ, UPT ;  /* 0x000000ff0700728c */ /* 0x000fe2000bf05070 */
[----:B------:R-:W-:-:S05]  /*09f0*/  VIADD R0, R0, 0x1 ;  /* 0x0000000100007836 */ /* 0x000fca0000000000 */
[----:B------:R-:W-:-:S03]  /*0a00*/  LOP3.LUT R8, R0, 0xff, RZ, 0xc0, !PT ;  /* 0x000000ff00087812 */ /* 0x000fc600078ec0ff */
[----:B0-----:R-:W-:Y:S05]  /*0a10*/  BRA.U UP0, `(.L_x_9) ;  /* 0x00000001004c7547 */ /* 0x001fea000b800000 */
[----:B------:R-:W0:Y:S01]  /*0a20*/  I2F.U32.RP R10, UR6 ;  /* 0x00000006000a7d06 */ /* 0x000e220008209000 */
[----:B------:R-:W-:Y:S01]  /*0a30*/  IMAD.MOV.U32 R6, RZ, RZ, RZ ;  /* 0x000000ffff067224 */ /* 0x000fe200078e00ff */
[----:B------:R-:W-:-:S06]  /*0a40*/  ISETP.NE.U32.AND P1, PT, RZ, UR6, PT ;  /* 0x00000006ff007c0c */ /* 0x000fcc000bf25070 */
[----:B0-----:R-:W0:Y:S02]  /*0a50*/  MUFU.RCP R10, R10 ;  /* 0x0000000a000a7308 */ /* 0x001e240000001000 */
[----:B0-----:R-:W-:-:S06]  /*0a60*/  IADD3 R11, PT, PT, R10, 0xffffffe, RZ ;  /* 0x0ffffffe0a0b7810 */ /* 0x001fcc0007ffe0ff */
[----:B------:R-:W0:Y:S02]  /*0a70*/  F2I.FTZ.U32.TRUNC.NTZ R7, R11 ;  /* 0x0000000b00077305 */ /* 0x000e24000021f000 */
[----:B0-----:R-:W-:-:S04]  /*0a80*/  IMAD.MOV R13, RZ, RZ, -R7 ;  /* 0x000000ffff0d7224 */ /* 0x001fc800078e0a07 */
[----:B------:R-:W-:-:S04]  /*0a90*/  IMAD R13, R13, UR6, RZ ;  /* 0x000000060d0d7c24 */ /* 0x000fc8000f8e02ff */
[----:B------:R-:W-:-:S06]  /*0aa0*/  IMAD.HI.U32 R13, R7, R13, R6 ;  /* 0x0000000d070d7227 */ /* 0x000fcc00078e0006 */
[----:B------:R-:W-:-:S04]  /*0ab0*/  IMAD.HI.U32 R0, R13, R8, RZ ;  /* 0x000000080d007227 */ /* 0x000fc800078e00ff */
[----:B------:R-:W-:-:S04]  /*0ac0*/  IMAD.MOV R7, RZ, RZ, -R0 ;  /* 0x000000ffff077224 */ /* 0x000fc800078e0a00 */
[----:B------:R-:W-:Y:S02]  /*0ad0*/  IMAD R6, R7, UR6, R8 ;  /* 0x0000000607067c24 */ /* 0x000fe4000f8e0208 */
[----:B------:R-:W-:-:S03]  /*0ae0*/  IMAD.MOV.U32 R7, RZ, RZ, RZ ;  /* 0x000000ffff077224 */ /* 0x000fc600078e00ff */
[----:B------:R-:W-:-:S13]  /*0af0*/  ISETP.GE.U32.AND P0, PT, R6, UR6, PT ;  /* 0x0000000606007c0c */ /* 0x000fda000bf06070 */
[----:B------:R-:W-:-:S05]  /*0b00*/  @P0 VIADD R6, R6, -UR6 ;  /* 0x8000000606060c36 */ /* 0x000fca0008000000 */
[----:B------:R-:W-:-:S13]  /*0b10*/  ISETP.GE.U32.AND P0, PT, R6, UR6, PT ;  /* 0x0000000606007c0c */ /* 0x000fda000bf06070 */
[----:B------:R-:W-:Y:S02]  /*0b20*/  @P0 IADD3 R6, PT, PT, R6, -UR6, RZ ;  /* 0x8000000606060c10 */ /* 0x000fe4000fffe0ff */
[----:B------:R-:W-:Y:S01]  /*0b30*/  @!P1 LOP3.LUT R6, RZ, UR6, RZ, 0x33, !PT ;  /* 0x00000006ff069c12 */ /* 0x000fe2000f8e33ff */
[----:B------:R-:W-:Y:S06]  /*0b40*/  BRA `(.L_x_10) ;  /* 0x00000000000c7947 */ /* 0x000fec0003800000 */
.L_x_9:
[----:B------:R-:W-:Y:S01]  /*0b50*/  IMAD.MOV.U32 R11, RZ, RZ, RZ ;  /* 0x000000ffff0b7224 */ /* 0x000fe200078e00ff */
[----:B------:R-:W-:-:S07]  /*0b60*/  MOV R10, 0xb80 ;  /* 0x00000b80000a7802 */ /* 0x000fce0000000f00 */
[----:B-----5:R-:W-:Y:S05]  /*0b70*/  CALL.REL.NOINC `($__internal_0_$__cuda_sm20_rem_u64) ;  /* 0x0000000000407944 */ /* 0x020fea0003c00000 */
.L_x_10:
[----:B------:R-:W0:Y:S01]  /*0b80*/  LDCU.64 UR4, c[0x0][0x390] ;  /* 0x00007200ff0477ac */ /* 0x000e220008000a00 */
[----:B------:R-:W1:Y:S01]  /*0b90*/  LDCU.128 UR12, c[0x0][0x380] ;  /* 0x00007000ff0c77ac */ /* 0x000e620008000c00 */
[----:B0-----:R-:W-:-:S04]  /*0ba0*/  IMAD.WIDE.U32 R6, R5, UR4, R6 ;  /* 0x0000000405067c25 */ /* 0x001fc8000f8e0006 */
[----:B------:R-:W-:Y:S01]  /*0bb0*/  IMAD R5, R5, UR5, R7 ;  /* 0x0000000505057c24 */ /* 0x000fe2000f8e0207 */
[----:B-1----:R-:W-:-:S04]  /*0bc0*/  IADD3 R6, P0, PT, R6, UR12, RZ ;  /* 0x0000000c06067c10 */ /* 0x002fc8000ff1e0ff */
[----:B------:R-:W-:-:S05]  /*0bd0*/  IADD3.X R7, PT, PT, R5, UR13, RZ, P0, !PT ;  /* 0x0000000d05077c10 */ /* 0x000fca00087fe4ff */
[----:B------:R-:W2:Y:S01]  /*0be0*/  LDG.E.U8 R6, desc[UR8][R6.64] ;  /* 0x0000000806067981 */ /* 0x000ea2000c1e1100 */
[----:B------:R-:W-:Y:S01]  /*0bf0*/  IMAD.MOV.U32 R5, RZ, RZ, 0x1 ;  /* 0x00000001ff057424 */ /* 0x000fe200078e00ff */
[----:B------:R-:W-:-:S04]  /*0c00*/  IADD3 R2, P1, PT, R2, UR14, RZ ;  /* 0x0000000e02027c10 */ /* 0x000fc8000ff3e0ff */
[----:B------:R-:W-:Y:S02]  /*0c10*/  IADD3.X R3, PT, PT, R14, UR15, RZ, P1, !PT ;  /* 0x0000000f0e037c10 */ /* 0x000fe40008ffe4ff */
[----:B--2--5:R-:W-:-:S04]  /*0c20*/  IADD3 R4, PT, PT, R6, R4, R9 ;  /* 0x0000000406047210 */ /* 0x024fc80007ffe009 */
[----:B------:R-:W-:-:S04]  /*0c30*/  PRMT R0, R4, 0x8880, RZ ;  /* 0x0000888004007816 */ /* 0x000fc800000000ff */
[----:B------:R-:W-:-:S04]  /*0c40*/  ISETP.GT.AND P0, PT, R0, -0x1, PT ;  /* 0xffffffff0000780c */ /* 0x000fc80003f04270 */
[----:B------:R-:W-:-:S05]  /*0c50*/  SEL R5, R5, 0xffff, P0 ;  /* 0x0000ffff05057807 */ /* 0x000fca0000000000 */
[----:B------:R-:W-:Y:S01]  /*0c60*/  STG.E.U8 desc[UR8][R2.64], R5 ;  /* 0x0000000502007986 */ /* 0x000fe2000c101108 */
[----:B------:R-:W-:Y:S05]  /*0c70*/  EXIT ;  /* 0x000000000000794d */ /* 0x000fea0003800000 */
        .weak           $__internal_0_$__cuda_sm20_rem_u64
        .type           $__internal_0_$__cuda_sm20_rem_u64,@function
        .size           $__internal_0_$__cuda_sm20_rem_u64,(.L_x_14 - $__internal_0_$__cuda_sm20_rem_u64)
$__internal_0_$__cuda_sm20_rem_u64:
[----:B------:R-:W0:Y:S08]  /*0c80*/  I2F.U64.RP R15, UR4 ;  /* 0x00000004000f7d12 */ /* 0x000e300008309000 */
[----:B0-----:R-:W0:Y:S02]  /*0c90*/  MUFU.RCP R15, R15 ;  /* 0x0000000f000f7308 */ /* 0x001e240000001000 */
[----:B0-----:R-:W-:-:S06]  /*0ca0*/  IADD3 R6, PT, PT, R15, 0x1ffffffe, RZ ;  /* 0x1ffffffe0f067810 */ /* 0x001fcc0007ffe0ff */
[----:B------:R-:W0:Y:S02]  /*0cb0*/  F2I.U64.TRUNC R6, R6 ;  /* 0x0000000600067311 */ /* 0x000e24000020d800 */
[----:B0-----:R-:W-:-:S04]  /*0cc0*/  IMAD.WIDE.U32 R12, R6, UR4, RZ ;  /* 0x00000004060c7c25 */ /* 0x001fc8000f8e00ff */
[----:B------:R-:W-:Y:S01]  /*0cd0*/  IMAD R13, R6, UR5, R13 ;  /* 0x00000005060d7c24 */ /* 0x000fe2000f8e020d */
[----:B------:R-:W-:-:S03]  /*0ce0*/  IADD3 R17, P0, PT, RZ, -R12, RZ ;  /* 0x8000000cff117210 */ /* 0x000fc60007f1e0ff */
[----:B------:R-:W-:Y:S02]  /*0cf0*/  IMAD R13, R7, UR4, R13 ;  /* 0x00000004070d7c24 */ /* 0x000fe4000f8e020d */
[----:B------:R-:W-:-:S04]  /*0d00*/  IMAD.HI.U32 R12, R6, R17, RZ ;  /* 0x00000011060c7227 */ /* 0x000fc800078e00ff */
[----:B------:R-:W-:Y:S02]  /*0d10*/  IMAD.X R19, RZ, RZ, ~R13, P0 ;  /* 0x000000ffff137224 */ /* 0x000fe400000e0e0d */
[----:B------:R-:W-:Y:S02]  /*0d20*/  IMAD.MOV.U32 R13, RZ, RZ, R6 ;  /* 0x000000ffff0d7224 */ /* 0x000fe400078e0006 */
[-C--:B------:R-:W-:Y:S02]  /*0d30*/  IMAD R15, R7, R19.reuse, RZ ;  /* 0x00000013070f7224 */ /* 0x080fe400078e02ff */
[----:B------:R-:W-:-:S04]  /*0d40*/  IMAD.WIDE.U32 R12, P0, R6, R19, R12 ;  /* 0x00000013060c7225 */ /* 0x000fc8000780000c */
[----:B------:R-:W-:-:S04]  /*0d50*/  IMAD.HI.U32 R19, R7, R19, RZ ;  /* 0x0000001307137227 */ /* 0x000fc800078e00ff */
[----:B------:R-:W-:-:S05]  /*0d60*/  IMAD.HI.U32 R12, P1, R7, R17, R12 ;  /* 0x00000011070c7227 */ /* 0x000fca000782000c */
[----:B------:R-:W-:Y:S01]  /*0d70*/  IADD3 R13, P2, PT, R15, R12, RZ ;  /* 0x0000000c0f0d7210 */ /* 0x000fe20007f5e0ff */
[----:B------:R-:W-:-:S04]  /*0d80*/  IMAD.X R12, R19, 0x1, R7, P0 ;  /* 0x00000001130c7824 */ /* 0x000fc800000e0607 */
[----:B------:R-:W-:Y:S01]  /*0d90*/  IMAD.WIDE.U32 R6, R13, UR4, RZ ;  /* 0x000000040d067c25 */ /* 0x000fe2000f8e00ff */
[----:B------:R-:W-:-:S03]  /*0da0*/  IADD3.X R15, PT, PT, RZ, RZ, R12, P2, P1 ;  /* 0x000000ffff0f7210 */ /* 0x000fc600017e240c */
[----:B------:R-:W-:Y:S01]  /*0db0*/  IMAD R12, R13, UR5, R7 ;  /* 0x000000050d0c7c24 */ /* 0x000fe2000f8e0207 */
[----:B------:R-:W-:-:S03]  /*0dc0*/  IADD3 R7, P0, PT, RZ, -R6, RZ ;  /* 0x80000006ff077210 */ /* 0x000fc60007f1e0ff */
[----:B------:R-:W-:Y:S02]  /*0dd0*/  IMAD R6, R15, UR4, R12 ;  /* 0x000000040f067c24 */ /* 0x000fe4000f8e020c */
[----:B------:R-:W-:-:S03]  /*0de0*/  IMAD.HI.U32 R12, R13, R7, RZ ;  /* 0x000000070d0c7227 */ /* 0x000fc600078e00ff */
[----:B------:R-:W-:-:S05]  /*0df0*/  IADD3.X R6, PT, PT, RZ, ~R6, RZ, P0, !PT ;  /* 0x80000006ff067210 */ /* 0x000fca00007fe4ff */
[----:B------:R-:W-:-:S04]  /*0e00*/  IMAD.WIDE.U32 R12, P0, R13, R6, R12 ;  /* 0x000000060d0c7225 */ /* 0x000fc8000780000c */
[C---:B------:R-:W-:Y:S02]  /*0e10*/  IMAD R16, R15.reuse, R6, RZ ;  /* 0x000000060f107224 */ /* 0x040fe400078e02ff */
[----:B------:R-:W-:-:S04]  /*0e20*/  IMAD.HI.U32 R13, P1, R15, R7, R12 ;  /* 0x000000070f0d7227 */ /* 0x000fc8000782000c */
[----:B------:R-:W-:Y:S01]  /*0e30*/  IMAD.HI.U32 R6, R15, R6, RZ ;  /* 0x000000060f067227 */ /* 0x000fe200078e00ff */
[----:B------:R-:W-:-:S03]  /*0e40*/  IADD3 R13, P2, PT, R16, R13, RZ ;  /* 0x0000000d100d7210 */ /* 0x000fc60007f5e0ff */
[----:B------:R-:W-:Y:S02]  /*0e50*/  IMAD.X R15, R6, 0x1, R15, P0 ;  /* 0x00000001060f7824 */ /* 0x000fe400000e060f */
[----:B------:R-:W-:-:S03]  /*0e60*/  IMAD.HI.U32 R6, R13, R8, RZ ;  /* 0x000000080d067227 */ /* 0x000fc600078e00ff */
[----:B------:R-:W-:Y:S01]  /*0e70*/  IADD3.X R15, PT, PT, RZ, RZ, R15, P2, P1 ;  /* 0x000000ffff0f7210 */ /* 0x000fe200017e240f */
[----:B------:R-:W-:Y:S02]  /*0e80*/  IMAD.MOV.U32 R7, RZ, RZ, RZ ;  /* 0x000000ffff077224 */ /* 0x000fe400078e00ff */
[----:B------:R-:W-:-:S04]  /*0e90*/  IMAD.WIDE.U32 R6, R13, R11, R6 ;  /* 0x0000000b0d067225 */ /* 0x000fc800078e0006 */
[C---:B------:R-:W-:Y:S02]  /*0ea0*/  IMAD R13, R15.reuse, R11, RZ ;  /* 0x0000000b0f0d7224 */ /* 0x040fe400078e02ff */
[----:B------:R-:W-:-:S04]  /*0eb0*/  IMAD.HI.U32 R6, P0, R15, R8, R6 ;  /* 0x000000080f067227 */ /* 0x000fc80007800006 */
[----:B------:R-:W-:Y:S01]  /*0ec0*/  IMAD.HI.U32 R12, R15, R11, RZ ;  /* 0x0000000b0f0c7227 */ /* 0x000fe200078e00ff */
[----:B------:R-:W-:-:S03]  /*0ed0*/  IADD3 R13, P1, PT, R13, R6, RZ ;  /* 0x000000060d0d7210 */ /* 0x000fc60007f3e0ff */
[----:B------:R-:W-:Y:S02]  /*0ee0*/  IMAD.X R12, RZ, RZ, R12, P0 ;  /* 0x000000ffff0c7224 */ /* 0x000fe400000e060c */
[----:B------:R-:W-:-:S03]  /*0ef0*/  IMAD.WIDE.U32 R6, R13, UR4, RZ ;  /* 0x000000040d067c25 */ /* 0x000fc6000f8e00ff */
[----:B------:R-:W-:Y:S01]  /*0f00*/  IADD3.X R12, PT, PT, RZ, R12, RZ, P1, !PT ;  /* 0x0000000cff0c7210 */ /* 0x000fe20000ffe4ff */
[----:B------:R-:W-:Y:S01]  /*0f10*/  IMAD R13, R13, UR5, R7 ;  /* 0x000000050d0d7c24 */ /* 0x000fe2000f8e0207 */
[----:B------:R-:W-:-:S03]  /*0f20*/  IADD3 R6, P1, PT, -R6, R8, RZ ;  /* 0x0000000806067210 */ /* 0x000fc60007f3e1ff */
[----:B------:R-:W-:Y:S01]  /*0f30*/  IMAD R12, R12, UR4, R13 ;  /* 0x000000040c0c7c24 */ /* 0x000fe2000f8e020d */
[----:B------:R-:W-:-:S03]  /*0f40*/  ISETP.GE.U32.AND P0, PT, R6, UR4, PT ;  /* 0x0000000406007c0c */ /* 0x000fc6000bf06070 */
[----:B------:R-:W-:Y:S01]  /*0f50*/  IMAD.X R7, R11, 0x1, ~R12, P1 ;  /* 0x000000010b077824 */ /* 0x000fe200008e0e0c */
[----:B------:R-:W-:-:S04]  /*0f60*/  IADD3 R11, P1, PT, R6, -UR4, RZ ;  /* 0x80000004060b7c10 */ /* 0x000fc8000ff3e0ff */
[C---:B------:R-:W-:Y:S02]  /*0f70*/  ISETP.GE.U32.AND.EX P0, PT, R7.reuse, UR5, PT, P0 ;  /* 0x0000000507007c0c */ /* 0x040fe4000bf06100 */
[----:B------:R-:W-:Y:S02]  /*0f80*/  IADD3.X R8, PT, PT, R7, ~UR5, RZ, P1, !PT ;  /* 0x8000000507087c10 */ /* 0x000fe40008ffe4ff */
[----:B------:R-:W-:Y:S02]  /*0f90*/  SEL R11, R11, R6, P0 ;  /* 0x000000060b0b7207 */ /* 0x000fe40000000000 */
[----:B------:R-:W-:Y:S02]  /*0fa0*/  SEL R8, R8, R7, P0 ;  /* 0x0000000708087207 */ /* 0x000fe40000000000 */
[C---:B------:R-:W-:Y:S02]  /*0fb0*/  ISETP.GE.U32.AND P0, PT, R11.reuse, UR4, PT ;  /* 0x000000040b007c0c */ /* 0x040fe4000bf06070 */
[----:B------:R-:W-:-:S02]  /*0fc0*/  IADD3 R6, P2, PT, R11, -UR4, RZ ;  /* 0x800000040b067c10 */ /* 0x000fc4000ff5e0ff */
[C---:B------:R-:W-:Y:S02]  /*0fd0*/  ISETP.GE.U32.AND.EX P0, PT, R8.reuse, UR5, PT, P0 ;  /* 0x0000000508007c0c */ /* 0x040fe4000bf06100 */
[----:B------:R-:W-:Y:S02]  /*0fe0*/  ISETP.NE.U32.AND P1, PT, RZ, UR4, PT ;  /* 0x00000004ff007c0c */ /* 0x000fe4000bf25070 */
[----:B------:R-:W-:Y:S02]  /*0ff0*/  IADD3.X R7, PT, PT, R8, ~UR5, RZ, P2, !PT ;  /* 0x8000000508077c10 */ /* 0x000fe400097fe4ff */
[----:B------:R-:W-:Y:S01]  /*1000*/  SEL R6, R6, R11, P0 ;  /* 0x0000000b06067207 */ /* 0x000fe20000000000 */
[----:B------:R-:W-:Y:S01]  /*1010*/  IMAD.MOV.U32 R11, RZ, RZ, 0x0 ;  /* 0x00000000ff0b7424 */ /* 0x000fe200078e00ff */
[----:B------:R-:W-:Y:S02]  /*1020*/  ISETP.NE.AND.EX P1, PT, RZ, UR5, PT, P1 ;  /* 0x00000005ff007c0c */ /* 0x000fe4000bf25310 */
[----:B------:R-:W-:-:S02]  /*1030*/  SEL R7, R7, R8, P0 ;  /* 0x0000000807077207 */ /* 0x000fc40000000000 */
[----:B------:R-:W-:Y:S02]  /*1040*/  SEL R6, R6, 0xffffffff, P1 ;  /* 0xffffffff06067807 */ /* 0x000fe40000800000 */
[----:B------:R-:W-:Y:S01]  /*1050*/  SEL R7, R7, 0xffffffff, P1 ;  /* 0xffffffff07077807 */ /* 0x000fe20000800000 */
[----:B------:R-:W-:Y:S06]  /*1060*/  RET.REL.NODEC R10 `(_Z20calculateNextLatticePaS_m) ;  /* 0xffffffec0ae47950 */ /* 0x000fec0003c3ffff */
.L_x_11:
[----:B------:R-:W-:-:S00]  /*1070*/  BRA `(.L_x_11) ;  /* 0xfffffffc00fc7947 */ /* 0x000fc0000383ffff */
[----:B------:R-:W-:-:S00]  /*1080*/  NOP ;  /* 0x0000000000007918 */ /* 0x000fc00000000000 */
[----:B------:R-:W-:-:S00]  /*1090*/  NOP ;  /* 0x0000000000007918 */ /* 0x000fc00000000000 */
[----:B------:R-:W-:-:S00]  /*10a0*/  NOP ;  /* 0x0000000000007918 */ /* 0x000fc00000000000 */
[----:B------:R-:W-:-:S00]  /*10b0*/  NOP ;  /* 0x0000000000007918 */ /* 0x000fc00000000000 */
[----:B------:R-:W-:-:S00]  /*10c0*/  NOP ;  /* 0x0000000000007918 */ /* 0x000fc00000000000 */
[----:B------:R-:W-:-:S00]  /*10d0*/  NOP ;  /* 0x0000000000007918 */ /* 0x000fc00000000000 */
[----:B------:R-:W-:-:S00]  /*10e0*/  NOP ;  /* 0x0000000000007918 */ /* 0x000fc00000000000 */
[----:B------:R-:W-:-:S00]  /*10f0*/  NOP ;  /* 0x0000000000007918 */ /* 0x000fc00000000000 */
.L_x_14:


//--------------------- .text._Z10cuda_hellov     --------------------------
	.section	.text._Z10cuda_hellov,"ax",@progbits
	.align	128
        .global         _Z10cuda_hellov
        .type           _Z10cuda_hellov,@function
        .size           _Z10cuda_hellov,(.L_x_16 - _Z10cuda_hellov)
        .other          _Z10cuda_hellov,@"STO_CUDA_ENTRY STV_DEFAULT"
_Z10cuda_hellov:
.text._Z10cuda_hellov:
[----:B------:R-:W0:Y:S01]  /*0000*/  LDC R1, c[0x0][0x37c] ;  /* 0x0000df00ff017b82 */ /* 0x000e220000000800 */
[----:B------:R-:W1:Y:S01]  /*0010*/  S2R R8, SR_CTAID.X ;  /* 0x0000000000087919 */ /* 0x000e620000002500 */
[----:B0-----:R-:W-:Y:S01]  /*0020*/  VIADD R1, R1, 0xfffffff8 ;  /* 0xfffffff801017836 */ /* 0x001fe20000000000 */
[----:B------:R-:W-:Y:S01]  /*0030*/  MOV R0, 0x8 ;  /* 0x0000000800007802 */ /* 0x000fe20000000f00 */
[----:B------:R-:W0:Y:S01]  /*0040*/  LDCU UR4, c[0x0][0x2f8] ;  /* 0x00005f00ff0477ac */ /* 0x000e220008000800 */
[----:B------:R-:W1:Y:S03]  /*0050*/  S2R R9, SR_TID.X ;  /* 0x0000000000097919 */ /* 0x000e660000002100 */
[----:B------:R2:W3:Y:S01]  /*0060*/  LDC.64 R2, c[0x4][R0] ;  /* 0x0100000000027b82 */ /* 0x0004e20000000a00 */
[----:B------:R-:W4:Y:S01]  /*0070*/  LDCU.64 UR6, c[0x4][URZ] ;  /* 0x01000000ff0677ac */ /* 0x000f220008000a00 */
[----:B------:R-:W5:Y:S01]  /*0080*/  LDCU UR5, c[0x0][0x2fc] ;  /* 0x00005f80ff0577ac */ /* 0x000f620008000800 */
[----:B0-----:R-:W-:Y:S01]  /*0090*/  IADD3 R6, P0, PT, R1, UR4, RZ ;  /* 0x0000000401067c10 */ /* 0x001fe2000ff1e0ff */
[----:B----4-:R-:W-:Y:S01]  /*00a0*/  IMAD.U32 R4, RZ, RZ, UR6 ;  /* 0x00000006ff047e24 */ /* 0x010fe2000f8e00ff */
[----:B------:R-:W-:-:S03]  /*00b0*/  MOV R5, UR7 ;  /* 0x0000000700057c02 */ /* 0x000fc60008000f00 */
[----:B-----5:R-:W-:Y:S01]  /*00c0*/  IMAD.X R7, RZ, RZ, UR5, P0 ;  /* 0x00000005ff077e24 */ /* 0x020fe200080e06ff */
[----:B-1----:R2:W-:Y:S07]  /*00d0*/  STL.64 [R1], R8 ;  /* 0x0000000801007387 */ /* 0x0025ee0000100a00 */
[----:B------:R-:W-:-:S07]  /*00e0*/  LEPC R20, `(.L_x_12) ;  /* 0x000000001014794e */ /* 0x000fce0000000000 */
[----:B--23--:R-:W-:Y:S05]  /*00f0*/  CALL.ABS.NOINC R2 ;  /* 0x0000000002007343 */ /* 0x00cfea0003c00000 */
.L_x_12:
[----:B------:R-:W-:Y:S05]  /*0100*/  EXIT ;  /* 0x000000000000794d */ /* 0x000fea0003800000 */
.L_x_13:
        /* <DEDUP_REMOVED lines=15> */
.L_x_16:


//--------------------- .nv.global.init           --------------------------
	.section	.nv.global.init,"aw",@progbits
.nv.global.init:
	.type		$str,@object
	.size		$str,(.L_0 - $str)
$str:
        /*0000*/ 	.byte	0x48, 0x65, 0x6c, 0x6c, 0x6f, 0x20, 0x57, 0x6f, 0x72, 0x6c, 0x64, 0x20, 0x66, 0x72, 0x6f, 0x6d
        /*0010*/ 	.byte	0x20, 0x47, 0x50, 0x55, 0x2c, 0x20, 0x62, 0x6c, 0x6f, 0x63, 0x6b, 0x20, 0x25, 0x64, 0x20, 0x61
        /*0020*/ 	.byte	0x6e, 0x64, 0x20, 0x74, 0x68, 0x72, 0x65, 0x61, 0x64, 0x20, 0x25, 0x64, 0x21, 0x0a, 0x00
.L_0:


//--------------------- .nv.shared.reserved.0     --------------------------
	.section	.nv.shared.reserved.0,"aw",@nobits
	.weak		__nv_reservedSMEM_offset_0_alias
	.size		__nv_reservedSMEM_offset_0_alias, 0, 64
	.other		__nv_reservedSMEM_offset_0_alias,@"STO_CUDA_RESERVED_SHARED STV_DEFAULT"
__nv_reservedSMEM_offset_0_alias:
	.zero		0
	.zero		64


//--------------------- .nv.constant0._Z20calculateNextLatticePaS_m --------------------------
	.section	.nv.constant0._Z20calculateNextLatticePaS_m,"a",@progbits
	.sectionflags	@""
	.align	4
.nv.constant0._Z20calculateNextLatticePaS_m:
	.zero		920


//--------------------- .nv.constant0._Z10cuda_hellov --------------------------
	.section	.nv.constant0._Z10cuda_hellov,"a",@progbits
	.sectionflags	@""
	.align	4
.nv.constant0._Z10cuda_hellov:
	.zero		896


//--------------------- SYMBOLS --------------------------

	.type		.nv.reservedSmem.offset0,@object
	.size		.nv.reservedSmem.offset0,0x4
	.type		vprintf,@function
